//
// Generated by NVIDIA NVVM Compiler
//
// Compiler Build ID: CL-36424714
// Cuda compilation tools, release 13.0, V13.0.88
// Based on NVVM 20.0.0
//

.version 9.0
.target sm_100
.address_size 64

	// .globl	_Z4calc6Bitmap

.visible .entry _Z4calc6Bitmap(
	.param .align 8 .b8 _Z4calc6Bitmap_param_0[24]
)
{
	.reg .pred 	%p<8>;
	.reg .b32 	%r<36>;
	.reg .b64 	%rd<11>;
	.reg .b64 	%fd<34>;

	ld.param.u64 	%rd3, [_Z4calc6Bitmap_param_0];
	ld.param.u64 	%rd5, [_Z4calc6Bitmap_param_0+16];
	ld.param.u64 	%rd4, [_Z4calc6Bitmap_param_0+8];
	mov.u32 	%r1, %ntid.y;
	cvt.u32.u64 	%r2, %rd4;
	cvt.u32.u64 	%r3, %rd5;
	mov.u32 	%r16, %ctaid.y;
	mov.u32 	%r17, %tid.y;
	mad.lo.s32 	%r32, %r16, %r1, %r17;
	setp.ge.s32 	%p1, %r32, %r3;
	@%p1 bra 	$L__BB0_8;
	mov.u32 	%r18, %ntid.x;
	mov.u32 	%r19, %ctaid.x;
	mov.u32 	%r20, %tid.x;
	mad.lo.s32 	%r5, %r19, %r18, %r20;
	add.s32 	%r21, %r2, -1;
	cvt.rn.f64.s32 	%fd1, %r21;
	add.s32 	%r22, %r3, -1;
	cvt.rn.f64.u32 	%fd2, %r22;
	mov.u32 	%r23, %nctaid.y;
	mul.lo.s32 	%r6, %r23, %r1;
	mov.u32 	%r24, %nctaid.x;
	mul.lo.s32 	%r7, %r24, %r18;
$L__BB0_2:
	setp.ge.s32 	%p2, %r5, %r2;
	@%p2 bra 	$L__BB0_7;
	cvt.u64.u32 	%rd6, %r32;
	mul.lo.s64 	%rd2, %rd4, %rd6;
	cvt.rn.f64.u32 	%fd9, %r32;
	mul.f64 	%fd10, %fd9, 0d4010000000000000;
	div.rn.f64 	%fd11, %fd10, %fd2;
	add.f64 	%fd3, %fd11, 0dC000000000000000;
	mov.u32 	%r33, %r5;
$L__BB0_4:
	cvt.rn.f64.s32 	%fd13, %r33;
	mul.f64 	%fd14, %fd13, 0d4010000000000000;
	div.rn.f64 	%fd15, %fd14, %fd1;
	add.f64 	%fd4, %fd15, 0dC000000000000000;
	mov.b32 	%r35, 0;
	mov.f64 	%fd32, 0d0000000000000000;
	mov.b32 	%r34, 500;
	mov.f64 	%fd33, %fd32;
$L__BB0_5:
	mul.f64 	%fd16, %fd32, %fd32;
	mul.f64 	%fd17, %fd33, %fd33;
	sub.f64 	%fd18, %fd16, %fd17;
	mul.f64 	%fd19, %fd32, %fd33;
	fma.rn.f64 	%fd20, %fd32, %fd33, %fd19;
	add.f64 	%fd32, %fd4, %fd18;
	add.f64 	%fd33, %fd3, %fd20;
	add.s32 	%r12, %r35, 1;
	mul.f64 	%fd21, %fd33, %fd33;
	fma.rn.f64 	%fd22, %fd32, %fd32, %fd21;
	setp.lt.f64 	%p3, %fd22, 0d4010000000000000;
	setp.lt.u32 	%p4, %r35, 999;
	and.pred  	%p5, %p3, %p4;
	add.s32 	%r34, %r34, -1;
	mov.u32 	%r35, %r12;
	@%p5 bra 	$L__BB0_5;
	cvt.s64.s32 	%rd7, %r33;
	add.s64 	%rd8, %rd2, %rd7;
	cvta.to.global.u64 	%rd9, %rd3;
	mad.lo.s64 	%rd10, %rd8, 3, %rd9;
	add.s32 	%r27, %r34, 500;
	cvt.rn.f64.u32 	%fd23, %r27;
	div.rn.f64 	%fd24, %fd23, 0d408F400000000000;
	mul.f64 	%fd25, %fd24, 0d4070000000000000;
	cvt.rzi.s32.f64 	%r28, %fd25;
	st.global.u8 	[%rd10], %r28;
	cvt.rn.f64.s32 	%fd26, %r34;
	div.rn.f64 	%fd27, %fd26, 0d408F400000000000;
	mul.f64 	%fd28, %fd27, 0d4070000000000000;
	cvt.rzi.s32.f64 	%r29, %fd28;
	st.global.u8 	[%rd10+1], %r29;
	add.s32 	%r30, %r34, -300;
	cvt.rn.f64.s32 	%fd29, %r30;
	div.rn.f64 	%fd30, %fd29, 0d408F400000000000;
	mul.f64 	%fd31, %fd30, 0d4070000000000000;
	cvt.rzi.s32.f64 	%r31, %fd31;
	st.global.u8 	[%rd10+2], %r31;
	add.s32 	%r33, %r33, %r7;
	setp.lt.s32 	%p6, %r33, %r2;
	@%p6 bra 	$L__BB0_4;
$L__BB0_7:
	add.s32 	%r32, %r32, %r6;
	setp.lt.s32 	%p7, %r32, %r3;
	@%p7 bra 	$L__BB0_2;
$L__BB0_8:
	ret;

}


// ===== COMPILED SASS (sm_100) =====

	.target	sm_100

	.elftype	@"ET_EXEC"


//--------------------- .note.nv.tkinfo           --------------------------
	.section	.note.nv.tkinfo,"",@"SHT_NOTE"
	.sectionflags	@"SHF_NOTE_NV_TKINFO"
	.tkinfo
        /*0018*/ 	.word	0x00000002
        /*0030*/ 	.string	""
        /*0030*/ 	.string	"ptxas"
        /*0030*/ 	.string	"Cuda compilation tools, release 13.0, V13.0.88"
        /*0030*/ 	.string	"Build cuda_13.0.r13.0/compiler.36424714_0"
        /*0030*/ 	.string	"-arch sm_100 -m 64 "



//--------------------- .note.nv.cuinfo           --------------------------
	.section	.note.nv.cuinfo,"",@"SHT_NOTE"
	.sectionflags	@"SHF_NOTE_NV_CUINFO"
        /*0018*/ 	.short	0x0002
        /*001a*/ 	.short	0x0064
        /*001c*/ 	.short	0x0082
	.zero		2


//--------------------- .nv.info                  --------------------------
	.section	.nv.info,"",@"SHT_CUDA_INFO"
	.align	4


	//----- nvinfo : EIATTR_REGCOUNT
	.align		4
        /*0000*/ 	.byte	0x04, 0x2f
        /*0002*/ 	.short	(.L_1 - .L_0)
	.align		4
.L_0:
        /*0004*/ 	.word	index@(_Z4calc6Bitmap)
        /*0008*/ 	.word	0x00000021


	//----- nvinfo : EIATTR_FRAME_SIZE
	.align		4
.L_1:
        /*000c*/ 	.byte	0x04, 0x11
        /*000e*/ 	.short	(.L_3 - .L_2)
	.align		4
.L_2:
        /*0010*/ 	.word	index@($__internal_0_$__cuda_sm20_div_rn_f64_full)
        /*0014*/ 	.word	0x00000000


	//----- nvinfo : EIATTR_FRAME_SIZE
	.align		4
.L_3:
        /*0018*/ 	.byte	0x04, 0x11
        /*001a*/ 	.short	(.L_5 - .L_4)
	.align		4
.L_4:
        /*001c*/ 	.word	index@(_Z4calc6Bitmap)
        /*0020*/ 	.word	0x00000000


	//----- nvinfo : EIATTR_MIN_STACK_SIZE
	.align		4
.L_5:
        /*0024*/ 	.byte	0x04, 0x12
        /*0026*/ 	.short	(.L_7 - .L_6)
	.align		4
.L_6:
        /*0028*/ 	.word	index@(_Z4calc6Bitmap)
        /*002c*/ 	.word	0x00000000
.L_7:


//--------------------- .nv.compat                --------------------------
	.section	.nv.compat,"",@"SHT_CUDA_COMPAT_INFO"
	.align	4
        /*0000*/ 	.byte	0x02, 0x09, 0x00, 0x00, 0x02, 0x02, 0x01, 0x00, 0x02, 0x05, 0x05, 0x00, 0x03, 0x07, 0x01, 0x01
        /*0010*/ 	.byte	0x02, 0x03, 0x00, 0x00, 0x02, 0x06, 0x01, 0x00, 0x04, 0x0b, 0x08, 0x00, 0x01, 0x00, 0x00, 0x00
        /*0020*/ 	.byte	0x00, 0x00, 0x00, 0x00


//--------------------- .nv.info._Z4calc6Bitmap   --------------------------
	.section	.nv.info._Z4calc6Bitmap,"",@"SHT_CUDA_INFO"
	.sectionflags	@""
	.align	4


	//----- nvinfo : EIATTR_CUDA_API_VERSION
	.align		4
        /*0000*/ 	.byte	0x04, 0x37
        /*0002*/ 	.short	(.L_9 - .L_8)
.L_8:
        /*0004*/ 	.word	0x00000082


	//----- nvinfo : EIATTR_KPARAM_INFO
	.align		4
.L_9:
        /*0008*/ 	.byte	0x04, 0x17
        /*000a*/ 	.short	(.L_11 - .L_10)
.L_10:
        /*000c*/ 	.word	0x00000000
        /*0010*/ 	.short	0x0000
        /*0012*/ 	.short	0x0000
        /*0014*/ 	.byte	0x00, 0xf0, 0x61, 0x00


	//----- nvinfo : EIATTR_SPARSE_MMA_MASK
	.align		4
.L_11:
        /*0018*/ 	.byte	0x03, 0x50
        /*001a*/ 	.short	0x0000


	//----- nvinfo : EIATTR_MAXREG_COUNT
	.align		4
        /*001c*/ 	.byte	0x03, 0x1b
        /*001e*/ 	.short	0x00ff


	//----- nvinfo : EIATTR_MERCURY_ISA_VERSION
	.align		4
        /*0020*/ 	.byte	0x03, 0x5f
        /*0022*/ 	.short	0x0101


	//----- nvinfo : EIATTR_VRC_CTA_INIT_COUNT
	.align		4
        /*0024*/ 	.byte	0x02, 0x4a
	.zero		1
	.zero		1


	//----- nvinfo : EIATTR_EXIT_INSTR_OFFSETS
	.align		4
        /*0028*/ 	.byte	0x04, 0x1c
        /*002a*/ 	.short	(.L_13 - .L_12)


	//   ....[0]....
.L_12:
        /*002c*/ 	.word	0x00000070


	//   ....[1]....
        /*0030*/ 	.word	0x00000c10


	//----- nvinfo : EIATTR_CRS_STACK_SIZE
	.align		4
.L_13:
        /*0034*/ 	.byte	0x04, 0x1e
        /*0036*/ 	.short	(.L_15 - .L_14)
.L_14:
        /*0038*/ 	.word	0x00000000


	//----- nvinfo : EIATTR_CBANK_PARAM_SIZE
	.align		4
.L_15:
        /*003c*/ 	.byte	0x03, 0x19
        /*003e*/ 	.short	0x0018


	//----- nvinfo : EIATTR_PARAM_CBANK
	.align		4
        /*0040*/ 	.byte	0x04, 0x0a
        /*0042*/ 	.short	(.L_17 - .L_16)
	.align		4
.L_16:
        /*0044*/ 	.word	index@(.nv.constant0._Z4calc6Bitmap)
        /*0048*/ 	.short	0x0380
        /*004a*/ 	.short	0x0018


	//----- nvinfo : EIATTR_SW_WAR
	.align		4
.L_17:
        /*004c*/ 	.byte	0x04, 0x36
        /*004e*/ 	.short	(.L_19 - .L_18)
.L_18:
        /*0050*/ 	.word	0x00000008
.L_19:


//--------------------- .nv.callgraph             --------------------------
	.section	.nv.callgraph,"",@"SHT_CUDA_CALLGRAPH"
	.align	4
	.sectionentsize	8
	.align		4
        /*0000*/ 	.word	0x00000000
	.align		4
        /*0004*/ 	.word	0xffffffff
	.align		4
        /*0008*/ 	.word	0x00000000
	.align		4
        /*000c*/ 	.word	0xfffffffe
	.align		4
        /*0010*/ 	.word	0x00000000
	.align		4
        /*0014*/ 	.word	0xfffffffd
	.align		4
        /*0018*/ 	.word	0x00000000
	.align		4
        /*001c*/ 	.word	0xfffffffc


//--------------------- .text._Z4calc6Bitmap      --------------------------
	.section	.text._Z4calc6Bitmap,"ax",@progbits
	.align	128
        .global         _Z4calc6Bitmap
        .type           _Z4calc6Bitmap,@function
        .size           _Z4calc6Bitmap,(.L_x_22 - _Z4calc6Bitmap)
        .other          _Z4calc6Bitmap,@"STO_CUDA_ENTRY STV_DEFAULT"
_Z4calc6Bitmap:
.text._Z4calc6Bitmap:
[----:B------:R-:W-:Y:S01]  /*0000*/  LDC R1, c[0x0][0x37c] ;  /* 0x0000df00ff017b82 */ /* 0x000fe20000000800 */
[----:B------:R-:W0:Y:S01]  /*0010*/  S2R R0, SR_CTAID.Y ;  /* 0x0000000000007919 */ /* 0x000e220000002600 */
[----:B------:R-:W0:Y:S01]  /*0020*/  LDCU UR6, c[0x0][0x364] ;  /* 0x00006c80ff0677ac */ /* 0x000e220008000800 */
[----:B------:R-:W0:Y:S01]  /*0030*/  S2R R3, SR_TID.Y ;  /* 0x0000000000037919 */ /* 0x000e220000002200 */
[----:B------:R-:W1:Y:S01]  /*0040*/  LDCU UR5, c[0x0][0x390] ;  /* 0x00007200ff0577ac */ /* 0x000e620008000800 */
[----:B0-----:R-:W-:-:S05]  /*0050*/  IMAD R0, R0, UR6, R3 ;  /* 0x0000000600007c24 */ /* 0x001fca000f8e0203 */
[----:B-1----:R-:W-:-:S13]  /*0060*/  ISETP.GE.AND P0, PT, R0, UR5, PT ;  /* 0x0000000500007c0c */ /* 0x002fda000bf06270 */
[----:B------:R-:W-:Y:S05]  /*0070*/  @P0 EXIT ;  /* 0x000000000000094d */ /* 0x000fea0003800000 */
[----:B------:R-:W0:Y:S01]  /*0080*/  S2R R12, SR_CTAID.X ;  /* 0x00000000000c7919 */ /* 0x000e220000002500 */
[----:B------:R-:W1:Y:S01]  /*0090*/  LDCU UR4, c[0x0][0x388] ;  /* 0x00007100ff0477ac */ /* 0x000e620008000800 */
[----:B------:R-:W0:Y:S01]  /*00a0*/  S2R R3, SR_TID.X ;  /* 0x0000000000037919 */ /* 0x000e220000002100 */
[----:B------:R-:W2:Y:S01]  /*00b0*/  LDCU UR9, c[0x0][0x360] ;  /* 0x00006c00ff0977ac */ /* 0x000ea20008000800 */
[----:B------:R-:W3:Y:S01]  /*00c0*/  LDCU UR7, c[0x0][0x374] ;  /* 0x00006e80ff0777ac */ /* 0x000ee20008000800 */
[----:B------:R-:W2:Y:S01]  /*00d0*/  LDCU UR8, c[0x0][0x370] ;  /* 0x00006e00ff0877ac */ /* 0x000ea20008000800 */
[----:B------:R-:W-:Y:S02]  /*00e0*/  UIADD3 UR5, UPT, UPT, UR5, -0x1, URZ ;  /* 0xffffffff05057890 */ /* 0x000fe4000fffe0ff */
[----:B-1----:R-:W-:Y:S01]  /*00f0*/  UIADD3 UR4, UPT, UPT, UR4, -0x1, URZ ;  /* 0xffffffff04047890 */ /* 0x002fe2000fffe0ff */
[----:B------:R-:W1:Y:S06]  /*0100*/  LDCU.64 UR10, c[0x0][0x358] ;  /* 0x00006b00ff0a77ac */ /* 0x000e6c0008000a00 */
[----:B------:R-:W4:Y:S01]  /*0110*/  I2F.F64.U32 R4, UR5 ;  /* 0x0000000500047d12 */ /* 0x000f220008201800 */
[----:B--2---:R-:W-:-:S07]  /*0120*/  UIMAD UR5, UR9, UR8, URZ ;  /* 0x00000008090572a4 */ /* 0x004fce000f8e02ff */
[----:B------:R-:W2:Y:S01]  /*0130*/  I2F.F64 R6, UR4 ;  /* 0x0000000400067d12 */ /* 0x000ea20008201c00 */
[----:B---3--:R-:W-:Y:S01]  /*0140*/  UIMAD UR4, UR6, UR7, URZ ;  /* 0x00000007060472a4 */ /* 0x008fe2000f8e02ff */
[----:B0-----:R-:W-:-:S11]  /*0150*/  IMAD R12, R12, UR9, R3 ;  /* 0x000000090c0c7c24 */ /* 0x001fd6000f8e0203 */
.L_x_15:
[----:B0-----:R-:W0:Y:S01]  /*0160*/  LDCU UR6, c[0x0][0x388] ;  /* 0x00007100ff0677ac */ /* 0x001e220008000800 */
[----:B------:R-:W-:Y:S01]  /*0170*/  BSSY.RECONVERGENT B0, `(.L_x_0) ;  /* 0x00000a5000007945 */ /* 0x000fe20003800200 */
[----:B0-----:R-:W-:-:S13]  /*0180*/  ISETP.GE.AND P0, PT, R12, UR6, PT ;  /* 0x000000060c007c0c */ /* 0x001fda000bf06270 */
[----:B------:R-:W-:Y:S05]  /*0190*/  @P0 BRA `(.L_x_1) ;  /* 0x0000000800880947 */ /* 0x000fea0003800000 */
[----:B----4-:R-:W0:Y:S01]  /*01a0*/  MUFU.RCP64H R9, R5 ;  /* 0x0000000500097308 */ /* 0x010e220000001800 */
[----:B------:R-:W-:Y:S01]  /*01b0*/  IMAD.MOV.U32 R8, RZ, RZ, 0x1 ;  /* 0x00000001ff087424 */ /* 0x000fe200078e00ff */
[----:B------:R-:W-:Y:S05]  /*01c0*/  BSSY.RECONVERGENT B1, `(.L_x_2) ;  /* 0x0000015000017945 */ /* 0x000fea0003800200 */
[----:B0-----:R-:W-:-:S08]  /*01d0*/  DFMA R2, -R4, R8, 1 ;  /* 0x3ff000000402742b */ /* 0x001fd00000000108 */
[----:B------:R-:W-:Y:S02]  /*01e0*/  DFMA R10, R2, R2, R2 ;  /* 0x00000002020a722b */ /* 0x000fe40000000002 */
[----:B------:R-:W0:Y:S06]  /*01f0*/  I2F.F64.U32 R2, R0 ;  /* 0x0000000000027312 */ /* 0x000e2c0000201800 */
[----:B------:R-:W-:-:S08]  /*0200*/  DFMA R10, R8, R10, R8 ;  /* 0x0000000a080a722b */ /* 0x000fd00000000008 */
[----:B------:R-:W-:Y:S02]  /*0210*/  DFMA R8, -R4, R10, 1 ;  /* 0x3ff000000408742b */ /* 0x000fe4000000010a */
[----:B0-----:R-:W-:-:S06]  /*0220*/  DMUL R14, R2, 4 ;  /* 0x40100000020e7828 */ /* 0x001fcc0000000000 */
[----:B------:R-:W-:-:S04]  /*0230*/  DFMA R8, R10, R8, R10 ;  /* 0x000000080a08722b */ /* 0x000fc8000000000a */
[----:B------:R-:W-:-:S04]  /*0240*/  FSETP.GEU.AND P1, PT, |R15|, 6.5827683646048100446e-37, PT ;  /* 0x036000000f00780b */ /* 0x000fc80003f2e200 */
[----:B------:R-:W-:-:S08]  /*0250*/  DMUL R2, R14, R8 ;  /* 0x000000080e027228 */ /* 0x000fd00000000000 */
[----:B------:R-:W-:-:S08]  /*0260*/  DFMA R10, -R4, R2, R14 ;  /* 0x00000002040a722b */ /* 0x000fd0000000010e */
[----:B------:R-:W-:-:S10]  /*0270*/  DFMA R2, R8, R10, R2 ;  /* 0x0000000a0802722b */ /* 0x000fd40000000002 */
[----:B------:R-:W-:-:S05]  /*0280*/  FFMA R8, RZ, R5, R3 ;  /* 0x00000005ff087223 */ /* 0x000fca0000000003 */
[----:B------:R-:W-:-:S13]  /*0290*/  FSETP.GT.AND P0, PT, |R8|, 1.469367938527859385e-39, PT ;  /* 0x001000000800780b */ /* 0x000fda0003f04200 */
[----:B------:R-:W-:Y:S05]  /*02a0*/  @P0 BRA P1, `(.L_x_3) ;  /* 0x0000000000180947 */ /* 0x000fea0000800000 */
[----:B------:R-:W-:Y:S01]  /*02b0*/  IMAD.MOV.U32 R16, RZ, RZ, R14 ;  /* 0x000000ffff107224 */ /* 0x000fe200078e000e */
[----:B------:R-:W-:Y:S01]  /*02c0*/  MOV R28, 0x310 ;  /* 0x00000310001c7802 */ /* 0x000fe20000000f00 */
[----:B------:R-:W-:Y:S02]  /*02d0*/  IMAD.MOV.U32 R17, RZ, RZ, R15 ;  /* 0x000000ffff117224 */ /* 0x000fe400078e000f */
[----:B------:R-:W-:Y:S02]  /*02e0*/  IMAD.MOV.U32 R20, RZ, RZ, R4 ;  /* 0x000000ffff147224 */ /* 0x000fe400078e0004 */
[----:B------:R-:W-:-:S07]  /*02f0*/  IMAD.MOV.U32 R21, RZ, RZ, R5 ;  /* 0x000000ffff157224 */ /* 0x000fce00078e0005 */
[----:B-12---:R-:W-:Y:S05]  /*0300*/  CALL.REL.NOINC `($__internal_0_$__cuda_sm20_div_rn_f64_full) ;  /* 0x0000000800447944 */ /* 0x006fea0003c00000 */
.L_x_3:
[----:B-1----:R-:W-:Y:S05]  /*0310*/  BSYNC.RECONVERGENT B1 ;  /* 0x0000000000017941 */ /* 0x002fea0003800200 */
.L_x_2:
[----:B------:R-:W-:Y:S01]  /*0320*/  DADD R8, R2, -2 ;  /* 0xc000000002087429 */ /* 0x000fe20000000000 */
[----:B------:R-:W-:-:S10]  /*0330*/  IMAD.MOV.U32 R14, RZ, RZ, R12 ;  /* 0x000000ffff0e7224 */ /* 0x000fd400078e000c */
.L_x_14:
[----:B0-2---:R-:W0:Y:S01]  /*0340*/  MUFU.RCP64H R11, R7 ;  /* 0x00000007000b7308 */ /* 0x005e220000001800 */
[----:B------:R-:W-:Y:S01]  /*0350*/  IMAD.MOV.U32 R10, RZ, RZ, 0x1 ;  /* 0x00000001ff0a7424 */ /* 0x000fe200078e00ff */
[----:B------:R-:W-:Y:S05]  /*0360*/  BSSY.RECONVERGENT B1, `(.L_x_4) ;  /* 0x0000015000017945 */ /* 0x000fea0003800200 */
[----:B0-----:R-:W-:-:S08]  /*0370*/  DFMA R2, -R6, R10, 1 ;  /* 0x3ff000000602742b */ /* 0x001fd0000000010a */
[----:B------:R-:W-:Y:S02]  /*0380*/  DFMA R16, R2, R2, R2 ;  /* 0x000000020210722b */ /* 0x000fe40000000002 */
[----:B------:R-:W0:Y:S06]  /*0390*/  I2F.F64 R2, R14 ;  /* 0x0000000e00027312 */ /* 0x000e2c0000201c00 */
        /* <DEDUP_REMOVED lines=16> */
[----:B------:R-:W-:Y:S05]  /*04a0*/  CALL.REL.NOINC `($__internal_0_$__cuda_sm20_div_rn_f64_full) ;  /* 0x0000000400dc7944 */ /* 0x000fea0003c00000 */
.L_x_5:
[----:B------:R-:W-:Y:S05]  /*04b0*/  BSYNC.RECONVERGENT B1 ;  /* 0x0000000000017941 */ /* 0x000fea0003800200 */
.L_x_4:
[----:B------:R-:W-:Y:S01]  /*04c0*/  BSSY.RECONVERGENT B1, `(.L_x_6) ;  /* 0x0000013000017945 */ /* 0x000fe20003800200 */
[----:B------:R-:W-:Y:S01]  /*04d0*/  DADD R20, R2, -2 ;  /* 0xc000000002147429 */ /* 0x000fe20000000000 */
[----:B------:R-:W-:Y:S01]  /*04e0*/  MOV R15, RZ ;  /* 0x000000ff000f7202 */ /* 0x000fe20000000f00 */
[----:B------:R-:W-:Y:S01]  /*04f0*/  IMAD.MOV.U32 R13, RZ, RZ, 0x1f4 ;  /* 0x000001f4ff0d7424 */ /* 0x000fe200078e00ff */
[----:B------:R-:W-:Y:S02]  /*0500*/  CS2R R2, SRZ ;  /* 0x0000000000027805 */ /* 0x000fe4000001ff00 */
[----:B------:R-:W-:-:S07]  /*0510*/  CS2R R10, SRZ ;  /* 0x00000000000a7805 */ /* 0x000fce000001ff00 */
.L_x_7:
[C---:B------:R-:W-:Y:S01]  /*0520*/  DMUL R18, R10.reuse, R2 ;  /* 0x000000020a127228 */ /* 0x040fe20000000000 */
[C---:B------:R-:W-:Y:S01]  /*0530*/  ISETP.GE.U32.AND P0, PT, R15.reuse, 0x3e7, PT ;  /* 0x000003e70f00780c */ /* 0x040fe20003f06070 */
[----:B------:R-:W-:Y:S01]  /*0540*/  DMUL R16, R10, R10 ;  /* 0x0000000a0a107228 */ /* 0x000fe20000000000 */
[----:B------:R-:W-:Y:S02]  /*0550*/  VIADD R15, R15, 0x1 ;  /* 0x000000010f0f7836 */ /* 0x000fe40000000000 */
[----:B------:R-:W-:-:S03]  /*0560*/  VIADD R13, R13, 0xffffffff ;  /* 0xffffffff0d0d7836 */ /* 0x000fc60000000000 */
[-C--:B------:R-:W-:Y:S02]  /*0570*/  DFMA R10, R10, R2.reuse, R18 ;  /* 0x000000020a0a722b */ /* 0x080fe40000000012 */
[----:B------:R-:W-:-:S06]  /*0580*/  DFMA R2, R2, R2, -R16 ;  /* 0x000000020202722b */ /* 0x000fcc0000000810 */
[----:B------:R-:W-:Y:S02]  /*0590*/  DADD R10, R8, R10 ;  /* 0x00000000080a7229 */ /* 0x000fe4000000000a */
[----:B------:R-:W-:-:S06]  /*05a0*/  DADD R2, R20, R2 ;  /* 0x0000000014027229 */ /* 0x000fcc0000000002 */
[----:B------:R-:W-:-:S08]  /*05b0*/  DMUL R16, R10, R10 ;  /* 0x0000000a0a107228 */ /* 0x000fd00000000000 */
[----:B------:R-:W-:-:S08]  /*05c0*/  DFMA R16, R2, R2, R16 ;  /* 0x000000020210722b */ /* 0x000fd00000000010 */
[----:B------:R-:W-:-:S14]  /*05d0*/  DSETP.LT.AND P1, PT, R16, 4, PT ;  /* 0x401000001000742a */ /* 0x000fdc0003f21000 */
[----:B------:R-:W-:Y:S05]  /*05e0*/  @!P0 BRA P1, `(.L_x_7) ;  /* 0xfffffffc00cc8947 */ /* 0x000fea000083ffff */
[----:B------:R-:W-:Y:S05]  /*05f0*/  BSYNC.RECONVERGENT B1 ;  /* 0x0000000000017941 */ /* 0x000fea0003800200 */
.L_x_6:
[----:B------:R-:W0:Y:S01]  /*0600*/  MUFU.RCP64H R3, 1000 ;  /* 0x408f400000037908 */ /* 0x000e220000001800 */
[----:B------:R-:W-:Y:S01]  /*0610*/  IMAD.MOV.U32 R16, RZ, RZ, 0x0 ;  /* 0x00000000ff107424 */ /* 0x000fe200078e00ff */
[----:B------:R-:W1:Y:S01]  /*0620*/  LDCU.64 UR6, c[0x0][0x388] ;  /* 0x00007100ff0677ac */ /* 0x000e620008000a00 */
[----:B------:R-:W-:Y:S01]  /*0630*/  IMAD.MOV.U32 R17, RZ, RZ, 0x408f4000 ;  /* 0x408f4000ff117424 */ /* 0x000fe200078e00ff */
[----:B------:R-:W2:Y:S01]  /*0640*/  LDC.64 R20, c[0x0][0x380] ;  /* 0x0000e000ff147b82 */ /* 0x000ea20000000a00 */
[----:B------:R-:W-:Y:S01]  /*0650*/  IMAD.MOV.U32 R2, RZ, RZ, 0x1 ;  /* 0x00000001ff027424 */ /* 0x000fe200078e00ff */
[----:B------:R-:W-:Y:S01]  /*0660*/  SHF.R.S32.HI R15, RZ, 0x1f, R14 ;  /* 0x0000001fff0f7819 */ /* 0x000fe2000001140e */
[----:B------:R-:W-:Y:S01]  /*0670*/  VIADD R22, R13, 0x1f4 ;  /* 0x000001f40d167836 */ /* 0x000fe20000000000 */
[----:B------:R-:W-:Y:S03]  /*0680*/  BSSY.RECONVERGENT B1, `(.L_x_8) ;  /* 0x0000017000017945 */ /* 0x000fe60003800200 */
[----:B0-----:R-:W-:-:S08]  /*0690*/  DFMA R10, R2, -R16, 1 ;  /* 0x3ff00000020a742b */ /* 0x001fd00000000810 */
[----:B------:R-:W-:-:S08]  /*06a0*/  DFMA R10, R10, R10, R10 ;  /* 0x0000000a0a0a722b */ /* 0x000fd0000000000a */
[----:B------:R-:W-:-:S08]  /*06b0*/  DFMA R10, R2, R10, R2 ;  /* 0x0000000a020a722b */ /* 0x000fd00000000002 */
[C---:B------:R-:W-:Y:S01]  /*06c0*/  DFMA R2, R10.reuse, -R16, 1 ;  /* 0x3ff000000a02742b */ /* 0x040fe20000000810 */
[----:B------:R-:W0:Y:S07]  /*06d0*/  I2F.F64.U32 R16, R22 ;  /* 0x0000001600107312 */ /* 0x000e2e0000201800 */
[----:B------:R-:W-:-:S08]  /*06e0*/  DFMA R2, R10, R2, R10 ;  /* 0x000000020a02722b */ /* 0x000fd0000000000a */
[----:B0-----:R-:W-:Y:S01]  /*06f0*/  DMUL R10, R16, R2 ;  /* 0x00000002100a7228 */ /* 0x001fe20000000000 */
[----:B------:R-:W-:-:S07]  /*0700*/  FSETP.GEU.AND P1, PT, |R17|, 6.5827683646048100446e-37, PT ;  /* 0x036000001100780b */ /* 0x000fce0003f2e200 */
[----:B------:R-:W-:-:S08]  /*0710*/  DFMA R18, R10, -1000, R16 ;  /* 0xc08f40000a12782b */ /* 0x000fd00000000010 */
[----:B------:R-:W-:Y:S01]  /*0720*/  DFMA R2, R2, R18, R10 ;  /* 0x000000120202722b */ /* 0x000fe2000000000a */
[----:B-1----:R-:W-:-:S04]  /*0730*/  IMAD.WIDE.U32 R10, R0, UR6, R14 ;  /* 0x00000006000a7c25 */ /* 0x002fc8000f8e000e */
[----:B------:R-:W-:Y:S02]  /*0740*/  IMAD R15, R0, UR7, R11 ;  /* 0x00000007000f7c24 */ /* 0x000fe4000f8e020b */
[----:B--2---:R-:W-:-:S04]  /*0750*/  IMAD.WIDE.U32 R10, R10, 0x3, R20 ;  /* 0x000000030a0a7825 */ /* 0x004fc800078e0014 */
[----:B------:R-:W-:Y:S01]  /*0760*/  FFMA R18, RZ, 4.4765625, R3 ;  /* 0x408f4000ff127823 */ /* 0x000fe20000000003 */
[----:B------:R-:W-:-:S04]  /*0770*/  IMAD R15, R15, 0x3, RZ ;  /* 0x000000030f0f7824 */ /* 0x000fc800078e02ff */
[----:B------:R-:W-:Y:S01]  /*0780*/  FSETP.GT.AND P0, PT, |R18|, 1.469367938527859385e-39, PT ;  /* 0x001000001200780b */ /* 0x000fe20003f04200 */
[----:B------:R-:W-:-:S12]  /*0790*/  IMAD.IADD R11, R11, 0x1, R15 ;  /* 0x000000010b0b7824 */ /* 0x000fd800078e020f */
[----:B------:R-:W-:Y:S05]  /*07a0*/  @P0 BRA P1, `(.L_x_9) ;  /* 0x0000000000100947 */ /* 0x000fea0000800000 */
[----:B------:R-:W-:Y:S01]  /*07b0*/  IMAD.MOV.U32 R20, RZ, RZ, RZ ;  /* 0x000000ffff147224 */ /* 0x000fe200078e00ff */
[----:B------:R-:W-:Y:S02]  /*07c0*/  MOV R21, 0x408f4000 ;  /* 0x408f400000157802 */ /* 0x000fe40000000f00 */
[----:B------:R-:W-:-:S07]  /*07d0*/  MOV R28, 0x7f0 ;  /* 0x000007f0001c7802 */ /* 0x000fce0000000f00 */
[----:B------:R-:W-:Y:S05]  /*07e0*/  CALL.REL.NOINC `($__internal_0_$__cuda_sm20_div_rn_f64_full) ;  /* 0x00000004000c7944 */ /* 0x000fea0003c00000 */
.L_x_9:
[----:B------:R-:W-:Y:S05]  /*07f0*/  BSYNC.RECONVERGENT B1 ;  /* 0x0000000000017941 */ /* 0x000fea0003800200 */
.L_x_8:
[----:B------:R-:W0:Y:S01]  /*0800*/  MUFU.RCP64H R17, 1000 ;  /* 0x408f400000117908 */ /* 0x000e220000001800 */
[----:B------:R-:W-:Y:S01]  /*0810*/  IMAD.MOV.U32 R18, RZ, RZ, 0x0 ;  /* 0x00000000ff127424 */ /* 0x000fe200078e00ff */
[----:B------:R-:W-:Y:S01]  /*0820*/  BSSY.RECONVERGENT B1, `(.L_x_10) ;  /* 0x0000017000017945 */ /* 0x000fe20003800200 */
[----:B------:R-:W-:Y:S02]  /*0830*/  IMAD.MOV.U32 R19, RZ, RZ, 0x408f4000 ;  /* 0x408f4000ff137424 */ /* 0x000fe400078e00ff */
[----:B------:R-:W-:-:S06]  /*0840*/  IMAD.MOV.U32 R16, RZ, RZ, 0x1 ;  /* 0x00000001ff107424 */ /* 0x000fcc00078e00ff */
[----:B0-----:R-:W-:-:S08]  /*0850*/  DFMA R20, R16, -R18, 1 ;  /* 0x3ff000001014742b */ /* 0x001fd00000000812 */
[----:B------:R-:W-:-:S08]  /*0860*/  DFMA R20, R20, R20, R20 ;  /* 0x000000141414722b */ /* 0x000fd00000000014 */
[----:B------:R-:W-:Y:S01]  /*0870*/  DFMA R20, R16, R20, R16 ;  /* 0x000000141014722b */ /* 0x000fe20000000010 */
[----:B------:R-:W0:Y:S07]  /*0880*/  I2F.F64 R16, R13 ;  /* 0x0000000d00107312 */ /* 0x000e2e0000201c00 */
[----:B------:R-:W-:-:S08]  /*0890*/  DFMA R18, R20, -R18, 1 ;  /* 0x3ff000001412742b */ /* 0x000fd00000000812 */
[----:B------:R-:W-:Y:S01]  /*08a0*/  DFMA R22, R20, R18, R20 ;  /* 0x000000121416722b */ /* 0x000fe20000000014 */
[----:B0-----:R-:W-:Y:S01]  /*08b0*/  FSETP.GEU.AND P1, PT, |R17|, 6.5827683646048100446e-37, PT ;  /* 0x036000001100780b */ /* 0x001fe20003f2e200 */
[----:B------:R-:W-:-:S06]  /*08c0*/  DMUL R18, R2, 256 ;  /* 0x4070000002127828 */ /* 0x000fcc0000000000 */
[----:B------:R-:W-:-:S04]  /*08d0*/  DMUL R2, R22, R16 ;  /* 0x0000001016027228 */ /* 0x000fc80000000000 */
[----:B------:R-:W0:Y:S04]  /*08e0*/  F2I.F64.TRUNC R19, R18 ;  /* 0x0000001200137311 */ /* 0x000e28000030d100 */
[----:B------:R-:W-:-:S08]  /*08f0*/  DFMA R20, R2, -1000, R16 ;  /* 0xc08f40000214782b */ /* 0x000fd00000000010 */
[----:B------:R-:W-:Y:S01]  /*0900*/  DFMA R2, R22, R20, R2 ;  /* 0x000000141602722b */ /* 0x000fe20000000002 */
[----:B0-----:R0:W-:Y:S09]  /*0910*/  STG.E.U8 desc[UR10][R10.64], R19 ;  /* 0x000000130a007986 */ /* 0x0011f2000c10110a */
[----:B------:R-:W-:-:S05]  /*0920*/  FFMA R15, RZ, 4.4765625, R3 ;  /* 0x408f4000ff0f7823 */ /* 0x000fca0000000003 */
[----:B------:R-:W-:-:S13]  /*0930*/  FSETP.GT.AND P0, PT, |R15|, 1.469367938527859385e-39, PT ;  /* 0x001000000f00780b */ /* 0x000fda0003f04200 */
[----:B0-----:R-:W-:Y:S05]  /*0940*/  @P0 BRA P1, `(.L_x_11) ;  /* 0x0000000000100947 */ /* 0x001fea0000800000 */
[----:B------:R-:W-:Y:S01]  /*0950*/  IMAD.MOV.U32 R20, RZ, RZ, RZ ;  /* 0x000000ffff147224 */ /* 0x000fe200078e00ff */
[----:B------:R-:W-:Y:S01]  /*0960*/  MOV R28, 0x990 ;  /* 0x00000990001c7802 */ /* 0x000fe20000000f00 */
[----:B------:R-:W-:-:S07]  /*0970*/  IMAD.MOV.U32 R21, RZ, RZ, 0x408f4000 ;  /* 0x408f4000ff157424 */ /* 0x000fce00078e00ff */
[----:B------:R-:W-:Y:S05]  /*0980*/  CALL.REL.NOINC `($__internal_0_$__cuda_sm20_div_rn_f64_full) ;  /* 0x0000000000a47944 */ /* 0x000fea0003c00000 */
.L_x_11:
[----:B------:R-:W-:Y:S05]  /*0990*/  BSYNC.RECONVERGENT B1 ;  /* 0x0000000000017941 */ /* 0x000fea0003800200 */
.L_x_10:
        /* <DEDUP_REMOVED lines=8> */
[----:B------:R-:W-:-:S07]  /*0a20*/  VIADD R16, R13, 0xfffffed4 ;  /* 0xfffffed40d107836 */ /* 0x000fce0000000000 */
[C---:B------:R-:W-:Y:S01]  /*0a30*/  DFMA R18, R20.reuse, -R18, 1 ;  /* 0x3ff000001412742b */ /* 0x040fe20000000812 */
[----:B------:R-:W0:Y:S07]  /*0a40*/  I2F.F64 R16, R16 ;  /* 0x0000001000107312 */ /* 0x000e2e0000201c00 */
[----:B------:R-:W-:Y:S02]  /*0a50*/  DFMA R22, R20, R18, R20 ;  /* 0x000000121416722b */ /* 0x000fe40000000014 */
[----:B------:R-:W-:-:S06]  /*0a60*/  DMUL R18, R2, 256 ;  /* 0x4070000002127828 */ /* 0x000fcc0000000000 */
[----:B0-----:R-:W-:Y:S01]  /*0a70*/  DMUL R2, R22, R16 ;  /* 0x0000001016027228 */ /* 0x001fe20000000000 */
[----:B------:R-:W-:-:S03]  /*0a80*/  FSETP.GEU.AND P1, PT, |R17|, 6.5827683646048100446e-37, PT ;  /* 0x036000001100780b */ /* 0x000fc60003f2e200 */
[----:B------:R-:W0:Y:S04]  /*0a90*/  F2I.F64.TRUNC R19, R18 ;  /* 0x0000001200137311 */ /* 0x000e28000030d100 */
[----:B------:R-:W-:-:S08]  /*0aa0*/  DFMA R20, R2, -1000, R16 ;  /* 0xc08f40000214782b */ /* 0x000fd00000000010 */
[----:B------:R-:W-:Y:S01]  /*0ab0*/  DFMA R2, R22, R20, R2 ;  /* 0x000000141602722b */ /* 0x000fe20000000002 */
[----:B0-----:R0:W-:Y:S09]  /*0ac0*/  STG.E.U8 desc[UR10][R10.64+0x1], R19 ;  /* 0x000001130a007986 */ /* 0x0011f2000c10110a */
[----:B------:R-:W-:-:S05]  /*0ad0*/  FFMA R13, RZ, 4.4765625, R3 ;  /* 0x408f4000ff0d7823 */ /* 0x000fca0000000003 */
[----:B------:R-:W-:-:S13]  /*0ae0*/  FSETP.GT.AND P0, PT, |R13|, 1.469367938527859385e-39, PT ;  /* 0x001000000d00780b */ /* 0x000fda0003f04200 */
[----:B0-----:R-:W-:Y:S05]  /*0af0*/  @P0 BRA P1, `(.L_x_13) ;  /* 0x0000000000100947 */ /* 0x001fea0000800000 */
[----:B------:R-:W-:Y:S01]  /*0b00*/  MOV R20, RZ ;  /* 0x000000ff00147202 */ /* 0x000fe20000000f00 */
[----:B------:R-:W-:Y:S01]  /*0b10*/  IMAD.MOV.U32 R21, RZ, RZ, 0x408f4000 ;  /* 0x408f4000ff157424 */ /* 0x000fe200078e00ff */
[----:B------:R-:W-:-:S07]  /*0b20*/  MOV R28, 0xb40 ;  /* 0x00000b40001c7802 */ /* 0x000fce0000000f00 */
[----:B------:R-:W-:Y:S05]  /*0b30*/  CALL.REL.NOINC `($__internal_0_$__cuda_sm20_div_rn_f64_full) ;  /* 0x0000000000387944 */ /* 0x000fea0003c00000 */
.L_x_13:
[----:B------:R-:W-:Y:S05]  /*0b40*/  BSYNC.RECONVERGENT B1 ;  /* 0x0000000000017941 */ /* 0x000fea0003800200 */
.L_x_12:
[----:B------:R-:W-:Y:S01]  /*0b50*/  DMUL R2, R2, 256 ;  /* 0x4070000002027828 */ /* 0x000fe20000000000 */
[----:B------:R-:W0:Y:S01]  /*0b60*/  LDCU UR6, c[0x0][0x388] ;  /* 0x00007100ff0677ac */ /* 0x000e220008000800 */
[----:B------:R-:W-:-:S08]  /*0b70*/  VIADD R14, R14, UR5 ;  /* 0x000000050e0e7c36 */ /* 0x000fd00008000000 */
[----:B------:R-:W1:Y:S01]  /*0b80*/  F2I.F64.TRUNC R3, R2 ;  /* 0x0000000200037311 */ /* 0x000e62000030d100 */
[----:B0-----:R-:W-:Y:S01]  /*0b90*/  ISETP.GE.AND P0, PT, R14, UR6, PT ;  /* 0x000000060e007c0c */ /* 0x001fe2000bf06270 */
[----:B-1----:R0:W-:-:S12]  /*0ba0*/  STG.E.U8 desc[UR10][R10.64+0x2], R3 ;  /* 0x000002030a007986 */ /* 0x0021d8000c10110a */
[----:B------:R-:W-:Y:S05]  /*0bb0*/  @!P0 BRA `(.L_x_14) ;  /* 0xfffffff400e08947 */ /* 0x000fea000383ffff */
.L_x_1:
[----:B-1----:R-:W-:Y:S05]  /*0bc0*/  BSYNC.RECONVERGENT B0 ;  /* 0x0000000000007941 */ /* 0x002fea0003800200 */
.L_x_0:
[----:B------:R-:W1:Y:S01]  /*0bd0*/  LDCU UR6, c[0x0][0x390] ;  /* 0x00007200ff0677ac */ /* 0x000e620008000800 */
[----:B------:R-:W-:-:S05]  /*0be0*/  VIADD R0, R0, UR4 ;  /* 0x0000000400007c36 */ /* 0x000fca0008000000 */
[----:B-1----:R-:W-:-:S13]  /*0bf0*/  ISETP.GE.AND P0, PT, R0, UR6, PT ;  /* 0x0000000600007c0c */ /* 0x002fda000bf06270 */
[----:B------:R-:W-:Y:S05]  /*0c00*/  @!P0 BRA `(.L_x_15) ;  /* 0xfffffff400548947 */ /* 0x000fea000383ffff */
[----:B------:R-:W-:Y:S05]  /*0c10*/  EXIT ;  /* 0x000000000000794d */ /* 0x000fea0003800000 */
        .weak           $__internal_0_$__cuda_sm20_div_rn_f64_full
        .type           $__internal_0_$__cuda_sm20_div_rn_f64_full,@function
        .size           $__internal_0_$__cuda_sm20_div_rn_f64_full,(.L_x_22 - $__internal_0_$__cuda_sm20_div_rn_f64_full)
$__internal_0_$__cuda_sm20_div_rn_f64_full:
[----:B------:R-:W-:Y:S01]  /*0c20*/  FSETP.GEU.AND P2, PT, |R17|, 1.469367938527859385e-39, PT ;  /* 0x001000001100780b */ /* 0x000fe20003f4e200 */
[----:B------:R-:W-:Y:S01]  /*0c30*/  IMAD.MOV.U32 R29, RZ, RZ, 0x1ca00000 ;  /* 0x1ca00000ff1d7424 */ /* 0x000fe200078e00ff */
[C---:B------:R-:W-:Y:S01]  /*0c40*/  FSETP.GEU.AND P0, PT, |R21|.reuse, 1.469367938527859385e-39, PT ;  /* 0x001000001500780b */ /* 0x040fe20003f0e200 */
[----:B------:R-:W-:Y:S01]  /*0c50*/  IMAD.MOV.U32 R22, RZ, RZ, 0x1 ;  /* 0x00000001ff167424 */ /* 0x000fe200078e00ff */
[----:B------:R-:W-:Y:S01]  /*0c60*/  LOP3.LUT R18, R21, 0x800fffff, RZ, 0xc0, !PT ;  /* 0x800fffff15127812 */ /* 0x000fe200078ec0ff */
[----:B------:R-:W-:Y:S01]  /*0c70*/  BSSY.RECONVERGENT B2, `(.L_x_16) ;  /* 0x0000052000027945 */ /* 0x000fe20003800200 */
[----:B------:R-:W-:Y:S02]  /*0c80*/  LOP3.LUT R15, R17, 0x7ff00000, RZ, 0xc0, !PT ;  /* 0x7ff00000110f7812 */ /* 0x000fe400078ec0ff */
[----:B------:R-:W-:Y:S01]  /*0c90*/  LOP3.LUT R19, R18, 0x3ff00000, RZ, 0xfc, !PT ;  /* 0x3ff0000012137812 */ /* 0x000fe200078efcff */
[----:B------:R-:W-:Y:S01]  /*0ca0*/  IMAD.MOV.U32 R18, RZ, RZ, R20 ;  /* 0x000000ffff127224 */ /* 0x000fe200078e0014 */
[----:B------:R-:W-:-:S03]  /*0cb0*/  LOP3.LUT R30, R21, 0x7ff00000, RZ, 0xc0, !PT ;  /* 0x7ff00000151e7812 */ /* 0x000fc600078ec0ff */
[----:B------:R-:W-:Y:S01]  /*0cc0*/  @!P2 LOP3.LUT R2, R21, 0x7ff00000, RZ, 0xc0, !PT ;  /* 0x7ff000001502a812 */ /* 0x000fe200078ec0ff */
[----:B------:R-:W-:Y:S01]  /*0cd0*/  @!P2 IMAD.MOV.U32 R24, RZ, RZ, RZ ;  /* 0x000000ffff18a224 */ /* 0x000fe200078e00ff */
[----:B------:R-:W-:Y:S01]  /*0ce0*/  @!P0 DMUL R18, R20, 8.98846567431157953865e+307 ;  /* 0x7fe0000014128828 */ /* 0x000fe20000000000 */
[C---:B------:R-:W-:Y:S02]  /*0cf0*/  ISETP.GE.U32.AND P1, PT, R15.reuse, R30, PT ;  /* 0x0000001e0f00720c */ /* 0x040fe40003f26070 */
[----:B------:R-:W-:Y:S01]  /*0d00*/  @!P2 ISETP.GE.U32.AND P3, PT, R15, R2, PT ;  /* 0x000000020f00a20c */ /* 0x000fe20003f66070 */
[----:B------:R-:W-:Y:S01]  /*0d10*/  IMAD.MOV.U32 R2, RZ, RZ, R16 ;  /* 0x000000ffff027224 */ /* 0x000fe200078e0010 */
[C---:B------:R-:W-:Y:S01]  /*0d20*/  SEL R3, R29.reuse, 0x63400000, !P1 ;  /* 0x634000001d037807 */ /* 0x040fe20004800000 */
[----:B------:R-:W0:Y:S01]  /*0d30*/  MUFU.RCP64H R23, R19 ;  /* 0x0000001300177308 */ /* 0x000e220000001800 */
[----:B------:R-:W-:Y:S02]  /*0d40*/  @!P2 SEL R25, R29, 0x63400000, !P3 ;  /* 0x634000001d19a807 */ /* 0x000fe40005800000 */
[----:B------:R-:W-:-:S02]  /*0d50*/  LOP3.LUT R3, R3, 0x800fffff, R17, 0xf8, !PT ;  /* 0x800fffff03037812 */ /* 0x000fc400078ef811 */
[----:B------:R-:W-:Y:S02]  /*0d60*/  @!P2 LOP3.LUT R25, R25, 0x80000000, R17, 0xf8, !PT ;  /* 0x800000001919a812 */ /* 0x000fe400078ef811 */
[----:B------:R-:W-:Y:S02]  /*0d70*/  @!P0 LOP3.LUT R30, R19, 0x7ff00000, RZ, 0xc0, !PT ;  /* 0x7ff00000131e8812 */ /* 0x000fe400078ec0ff */
[----:B------:R-:W-:-:S06]  /*0d80*/  @!P2 LOP3.LUT R25, R25, 0x100000, RZ, 0xfc, !PT ;  /* 0x001000001919a812 */ /* 0x000fcc00078efcff */
[----:B------:R-:W-:Y:S02]  /*0d90*/  @!P2 DFMA R2, R2, 2, -R24 ;  /* 0x400000000202a82b */ /* 0x000fe40000000818 */
[----:B0-----:R-:W-:-:S08]  /*0da0*/  DFMA R24, R22, -R18, 1 ;  /* 0x3ff000001618742b */ /* 0x001fd00000000812 */
[----:B------:R-:W-:-:S08]  /*0db0*/  DFMA R24, R24, R24, R24 ;  /* 0x000000181818722b */ /* 0x000fd00000000018 */
[----:B------:R-:W-:-:S08]  /*0dc0*/  DFMA R22, R22, R24, R22 ;  /* 0x000000181616722b */ /* 0x000fd00000000016 */
[----:B------:R-:W-:-:S08]  /*0dd0*/  DFMA R24, R22, -R18, 1 ;  /* 0x3ff000001618742b */ /* 0x000fd00000000812 */
[----:B------:R-:W-:-:S08]  /*0de0*/  DFMA R22, R22, R24, R22 ;  /* 0x000000181616722b */ /* 0x000fd00000000016 */
[----:B------:R-:W-:-:S08]  /*0df0*/  DMUL R24, R22, R2 ;  /* 0x0000000216187228 */ /* 0x000fd00000000000 */
[----:B------:R-:W-:-:S08]  /*0e00*/  DFMA R26, R24, -R18, R2 ;  /* 0x80000012181a722b */ /* 0x000fd00000000002 */
[----:B------:R-:W-:Y:S01]  /*0e10*/  DFMA R26, R22, R26, R24 ;  /* 0x0000001a161a722b */ /* 0x000fe20000000018 */
[----:B------:R-:W-:Y:S01]  /*0e20*/  IMAD.MOV.U32 R25, RZ, RZ, R15 ;  /* 0x000000ffff197224 */ /* 0x000fe200078e000f */
[----:B------:R-:W-:-:S04]  /*0e30*/  @!P2 LOP3.LUT R25, R3, 0x7ff00000, RZ, 0xc0, !PT ;  /* 0x7ff000000319a812 */ /* 0x000fc800078ec0ff */
[----:B------:R-:W-:-:S04]  /*0e40*/  IADD3 R22, PT, PT, R25, -0x1, RZ ;  /* 0xffffffff19167810 */ /* 0x000fc80007ffe0ff */
[----:B------:R-:W-:Y:S01]  /*0e50*/  ISETP.GT.U32.AND P0, PT, R22, 0x7feffffe, PT ;  /* 0x7feffffe1600780c */ /* 0x000fe20003f04070 */
[----:B------:R-:W-:-:S05]  /*0e60*/  VIADD R22, R30, 0xffffffff ;  /* 0xffffffff1e167836 */ /* 0x000fca0000000000 */
[----:B------:R-:W-:-:S13]  /*0e70*/  ISETP.GT.U32.OR P0, PT, R22, 0x7feffffe, P0 ;  /* 0x7feffffe1600780c */ /* 0x000fda0000704470 */
[----:B------:R-:W-:Y:S05]  /*0e80*/  @P0 BRA `(.L_x_17) ;  /* 0x00000000006c0947 */ /* 0x000fea0003800000 */
[----:B------:R-:W-:-:S04]  /*0e90*/  LOP3.LUT R22, R21, 0x7ff00000, RZ, 0xc0, !PT ;  /* 0x7ff0000015167812 */ /* 0x000fc800078ec0ff */
[CC--:B------:R-:W-:Y:S02]  /*0ea0*/  VIADDMNMX R16, R15.reuse, -R22.reuse, 0xb9600000, !PT ;  /* 0xb96000000f107446 */ /* 0x0c0fe40007800916 */
[----:B------:R-:W-:Y:S02]  /*0eb0*/  ISETP.GE.U32.AND P0, PT, R15, R22, PT ;  /* 0x000000160f00720c */ /* 0x000fe40003f06070 */
[----:B------:R-:W-:Y:S02]  /*0ec0*/  VIMNMX R16, PT, PT, R16, 0x46a00000, PT ;  /* 0x46a0000010107848 */ /* 0x000fe40003fe0100 */
[----:B------:R-:W-:-:S05]  /*0ed0*/  SEL R15, R29, 0x63400000, !P0 ;  /* 0x634000001d0f7807 */ /* 0x000fca0004000000 */
[----:B------:R-:W-:Y:S02]  /*0ee0*/  IMAD.IADD R15, R16, 0x1, -R15 ;  /* 0x00000001100f7824 */ /* 0x000fe400078e0a0f */
[----:B------:R-:W-:Y:S02]  /*0ef0*/  IMAD.MOV.U32 R16, RZ, RZ, RZ ;  /* 0x000000ffff107224 */ /* 0x000fe400078e00ff */
[----:B------:R-:W-:-:S06]  /*0f00*/  VIADD R17, R15, 0x7fe00000 ;  /* 0x7fe000000f117836 */ /* 0x000fcc0000000000 */
[----:B------:R-:W-:-:S10]  /*0f10*/  DMUL R22, R26, R16 ;  /* 0x000000101a167228 */ /* 0x000fd40000000000 */
[----:B------:R-:W-:-:S13]  /*0f20*/  FSETP.GTU.AND P0, PT, |R23|, 1.469367938527859385e-39, PT ;  /* 0x001000001700780b */ /* 0x000fda0003f0c200 */
[----:B------:R-:W-:Y:S05]  /*0f30*/  @P0 BRA `(.L_x_18) ;  /* 0x0000000000940947 */ /* 0x000fea0003800000 */
[----:B------:R-:W-:Y:S01]  /*0f40*/  DFMA R2, R26, -R18, R2 ;  /* 0x800000121a02722b */ /* 0x000fe20000000002 */
[----:B------:R-:W-:-:S09]  /*0f50*/  IMAD.MOV.U32 R16, RZ, RZ, RZ ;  /* 0x000000ffff107224 */ /* 0x000fd200078e00ff */
[C---:B------:R-:W-:Y:S02]  /*0f60*/  FSETP.NEU.AND P0, PT, R3.reuse, RZ, PT ;  /* 0x000000ff0300720b */ /* 0x040fe40003f0d000 */
[----:B------:R-:W-:-:S04]  /*0f70*/  LOP3.LUT R21, R3, 0x80000000, R21, 0x48, !PT ;  /* 0x8000000003157812 */ /* 0x000fc800078e4815 */
[----:B------:R-:W-:-:S07]  /*0f80*/  LOP3.LUT R17, R21, R17, RZ, 0xfc, !PT ;  /* 0x0000001115117212 */ /* 0x000fce00078efcff */
[----:B------:R-:W-:Y:S05]  /*0f90*/  @!P0 BRA `(.L_x_18) ;  /* 0x00000000007c8947 */ /* 0x000fea0003800000 */
[----:B------:R-:W-:Y:S01]  /*0fa0*/  IMAD.MOV R3, RZ, RZ, -R15 ;  /* 0x000000ffff037224 */ /* 0x000fe200078e0a0f */
[----:B------:R-:W-:Y:S01]  /*0fb0*/  DMUL.RP R16, R26, R16 ;  /* 0x000000101a107228 */ /* 0x000fe20000008000 */
[----:B------:R-:W-:-:S06]  /*0fc0*/  IMAD.MOV.U32 R2, RZ, RZ, RZ ;  /* 0x000000ffff027224 */ /* 0x000fcc00078e00ff */
[----:B------:R-:W-:-:S03]  /*0fd0*/  DFMA R2, R22, -R2, R26 ;  /* 0x800000021602722b */ /* 0x000fc6000000001a */
[----:B------:R-:W-:-:S03]  /*0fe0*/  LOP3.LUT R21, R17, R21, RZ, 0x3c, !PT ;  /* 0x0000001511157212 */ /* 0x000fc600078e3cff */
[----:B------:R-:W-:-:S04]  /*0ff0*/  IADD3 R2, PT, PT, -R15, -0x43300000, RZ ;  /* 0xbcd000000f027810 */ /* 0x000fc80007ffe1ff */
[----:B------:R-:W-:-:S04]  /*1000*/  FSETP.NEU.AND P0, PT, |R3|, R2, PT ;  /* 0x000000020300720b */ /* 0x000fc80003f0d200 */
[----:B------:R-:W-:Y:S02]  /*1010*/  FSEL R22, R16, R22, !P0 ;  /* 0x0000001610167208 */ /* 0x000fe40004000000 */
[----:B------:R-:W-:Y:S01]  /*1020*/  FSEL R23, R21, R23, !P0 ;  /* 0x0000001715177208 */ /* 0x000fe20004000000 */
[----:B------:R-:W-:Y:S06]  /*1030*/  BRA `(.L_x_18) ;  /* 0x0000000000547947 */ /* 0x000fec0003800000 */
.L_x_17:
[----:B------:R-:W-:-:S14]  /*1040*/  DSETP.NAN.AND P0, PT, R16, R16, PT ;  /* 0x000000101000722a */ /* 0x000fdc0003f08000 */
[----:B------:R-:W-:Y:S05]  /*1050*/  @P0 BRA `(.L_x_19) ;  /* 0x0000000000440947 */ /* 0x000fea0003800000 */
[----:B------:R-:W-:-:S14]  /*1060*/  DSETP.NAN.AND P0, PT, R20, R20, PT ;  /* 0x000000141400722a */ /* 0x000fdc0003f08000 */
[----:B------:R-:W-:Y:S05]  /*1070*/  @P0 BRA `(.L_x_20) ;  /* 0x0000000000300947 */ /* 0x000fea0003800000 */
[----:B------:R-:W-:Y:S01]  /*1080*/  ISETP.NE.AND P0, PT, R25, R30, PT ;  /* 0x0000001e1900720c */ /* 0x000fe20003f05270 */
[----:B------:R-:W-:Y:S02]  /*1090*/  IMAD.MOV.U32 R22, RZ, RZ, 0x0 ;  /* 0x00000000ff167424 */ /* 0x000fe400078e00ff */
[----:B------:R-:W-:-:S10]  /*10a0*/  IMAD.MOV.U32 R23, RZ, RZ, -0x80000 ;  /* 0xfff80000ff177424 */ /* 0x000fd400078e00ff */
[----:B------:R-:W-:Y:S05]  /*10b0*/  @!P0 BRA `(.L_x_18) ;  /* 0x0000000000348947 */ /* 0x000fea0003800000 */
[----:B------:R-:W-:Y:S02]  /*10c0*/  ISETP.NE.AND P0, PT, R25, 0x7ff00000, PT ;  /* 0x7ff000001900780c */ /* 0x000fe40003f05270 */
[----:B------:R-:W-:Y:S02]  /*10d0*/  LOP3.LUT R23, R17, 0x80000000, R21, 0x48, !PT ;  /* 0x8000000011177812 */ /* 0x000fe400078e4815 */
[----:B------:R-:W-:-:S13]  /*10e0*/  ISETP.EQ.OR P0, PT, R30, RZ, !P0 ;  /* 0x000000ff1e00720c */ /* 0x000fda0004702670 */
[----:B------:R-:W-:Y:S02]  /*10f0*/  @P0 LOP3.LUT R2, R23, 0x7ff00000, RZ, 0xfc, !PT ;  /* 0x7ff0000017020812 */ /* 0x000fe400078efcff */
[----:B------:R-:W-:Y:S01]  /*1100*/  @!P0 MOV R22, RZ ;  /* 0x000000ff00168202 */ /* 0x000fe20000000f00 */
[----:B------:R-:W-:Y:S02]  /*1110*/  @P0 IMAD.MOV.U32 R22, RZ, RZ, RZ ;  /* 0x000000ffff160224 */ /* 0x000fe400078e00ff */
[----:B------:R-:W-:Y:S01]  /*1120*/  @P0 IMAD.MOV.U32 R23, RZ, RZ, R2 ;  /* 0x000000ffff170224 */ /* 0x000fe200078e0002 */
[----:B------:R-:W-:Y:S06]  /*1130*/  BRA `(.L_x_18) ;  /* 0x0000000000147947 */ /* 0x000fec0003800000 */
.L_x_20:
[----:B------:R-:W-:Y:S01]  /*1140*/  LOP3.LUT R23, R21, 0x80000, RZ, 0xfc, !PT ;  /* 0x0008000015177812 */ /* 0x000fe200078efcff */
[----:B------:R-:W-:Y:S01]  /*1150*/  IMAD.MOV.U32 R22, RZ, RZ, R20 ;  /* 0x000000ffff167224 */ /* 0x000fe200078e0014 */
[----:B------:R-:W-:Y:S06]  /*1160*/  BRA `(.L_x_18) ;  /* 0x0000000000087947 */ /* 0x000fec0003800000 */
.L_x_19:
[----:B------:R-:W-:Y:S01]  /*1170*/  LOP3.LUT R23, R17, 0x80000, RZ, 0xfc, !PT ;  /* 0x0008000011177812 */ /* 0x000fe200078efcff */
[----:B------:R-:W-:-:S07]  /*1180*/  IMAD.MOV.U32 R22, RZ, RZ, R16 ;  /* 0x000000ffff167224 */ /* 0x000fce00078e0010 */
.L_x_18:
[----:B------:R-:W-:Y:S05]  /*1190*/  BSYNC.RECONVERGENT B2 ;  /* 0x0000000000027941 */ /* 0x000fea0003800200 */
.L_x_16:
[----:B------:R-:W-:Y:S02]  /*11a0*/  IMAD.MOV.U32 R29, RZ, RZ, 0x0 ;  /* 0x00000000ff1d7424 */ /* 0x000fe400078e00ff */
[----:B------:R-:W-:Y:S02]  /*11b0*/  IMAD.MOV.U32 R2, RZ, RZ, R22 ;  /* 0x000000ffff027224 */ /* 0x000fe400078e0016 */
[----:B------:R-:W-:Y:S01]  /*11c0*/  IMAD.MOV.U32 R3, RZ, RZ, R23 ;  /* 0x000000ffff037224 */ /* 0x000fe200078e0017 */
[----:B------:R-:W-:Y:S06]  /*11d0*/  RET.REL.NODEC R28 `(_Z4calc6Bitmap) ;  /* 0xffffffec1c887950 */ /* 0x000fec0003c3ffff */
.L_x_21:
[----:B------:R-:W-:-:S00]  /*11e0*/  BRA `(.L_x_21) ;  /* 0xfffffffc00fc7947 */ /* 0x000fc0000383ffff */
[----:B------:R-:W-:-:S00]  /*11f0*/  NOP ;  /* 0x0000000000007918 */ /* 0x000fc00000000000 */
        /* <DEDUP_REMOVED lines=8> */
.L_x_22:


//--------------------- .nv.shared.reserved.0     --------------------------
	.section	.nv.shared.reserved.0,"aw",@nobits
	.weak		__nv_reservedSMEM_offset_0_alias
	.size		__nv_reservedSMEM_offset_0_alias, 0, 64
	.other		__nv_reservedSMEM_offset_0_alias,@"STO_CUDA_RESERVED_SHARED STV_DEFAULT"
__nv_reservedSMEM_offset_0_alias:
	.zero		0
	.zero		64


//--------------------- .nv.constant0._Z4calc6Bitmap --------------------------
	.section	.nv.constant0._Z4calc6Bitmap,"a",@progbits
	.sectionflags	@""
	.align	4
.nv.constant0._Z4calc6Bitmap:
	.zero		920


//--------------------- SYMBOLS --------------------------

	.type		.nv.reservedSmem.offset0,@object
	.size		.nv.reservedSmem.offset0,0x4
